//
// Generated by NVIDIA NVVM Compiler
//
// Compiler Build ID: CL-36424714
// Cuda compilation tools, release 13.0, V13.0.88
// Based on NVVM 20.0.0
//

.version 9.0
.target sm_100
.address_size 64

	// .globl	_Z18deviceReduceKernelPfS_m
.extern .shared .align 16 .b8 s_sums[];

.visible .entry _Z18deviceReduceKernelPfS_m(
	.param .u64 .ptr .align 1 _Z18deviceReduceKernelPfS_m_param_0,
	.param .u64 .ptr .align 1 _Z18deviceReduceKernelPfS_m_param_1,
	.param .u64 _Z18deviceReduceKernelPfS_m_param_2
)
{
	.reg .pred 	%p<7>;
	.reg .b32 	%r<13>;
	.reg .b32 	%f<14>;
	.reg .b64 	%rd<23>;

	ld.param.u64 	%rd11, [_Z18deviceReduceKernelPfS_m_param_0];
	ld.param.u64 	%rd9, [_Z18deviceReduceKernelPfS_m_param_1];
	ld.param.u64 	%rd10, [_Z18deviceReduceKernelPfS_m_param_2];
	cvta.to.global.u64 	%rd1, %rd11;
	mov.u32 	%r3, %tid.x;
	cvt.u64.u32 	%rd2, %r3;
	mov.u32 	%r4, %ctaid.x;
	cvt.u64.u32 	%rd3, %r4;
	mov.u32 	%r1, %ntid.x;
	cvt.u64.u32 	%rd12, %r1;
	mul.wide.u32 	%rd13, %r1, %r4;
	shl.b64 	%rd14, %rd13, 1;
	add.s64 	%rd4, %rd14, %rd2;
	add.s64 	%rd5, %rd4, %rd12;
	setp.ge.u64 	%p1, %rd4, %rd10;
	mov.f32 	%f12, 0f00000000;
	@%p1 bra 	$L__BB0_2;
	shl.b64 	%rd15, %rd4, 2;
	add.s64 	%rd16, %rd1, %rd15;
	ld.global.f32 	%f12, [%rd16];
$L__BB0_2:
	setp.ge.u64 	%p2, %rd5, %rd10;
	mov.f32 	%f13, 0f00000000;
	@%p2 bra 	$L__BB0_4;
	shl.b64 	%rd17, %rd5, 2;
	add.s64 	%rd18, %rd1, %rd17;
	ld.global.f32 	%f13, [%rd18];
$L__BB0_4:
	cvt.u32.u64 	%r5, %rd2;
	add.f32 	%f7, %f12, %f13;
	shl.b32 	%r6, %r5, 2;
	mov.u32 	%r7, s_sums;
	add.s32 	%r2, %r7, %r6;
	st.shared.f32 	[%r2], %f7;
	bar.sync 	0;
	setp.lt.u32 	%p3, %r1, 2;
	@%p3 bra 	$L__BB0_9;
	shr.u32 	%r8, %r1, 1;
	cvt.u64.u32 	%rd22, %r8;
$L__BB0_6:
	setp.le.u64 	%p4, %rd22, %rd2;
	@%p4 bra 	$L__BB0_8;
	cvt.u32.u64 	%r9, %rd22;
	shl.b32 	%r10, %r9, 2;
	add.s32 	%r11, %r2, %r10;
	ld.shared.f32 	%f8, [%r11];
	ld.shared.f32 	%f9, [%r2];
	add.f32 	%f10, %f8, %f9;
	st.shared.f32 	[%r2], %f10;
$L__BB0_8:
	bar.sync 	0;
	shr.u64 	%rd8, %rd22, 1;
	setp.gt.u64 	%p5, %rd22, 1;
	mov.u64 	%rd22, %rd8;
	@%p5 bra 	$L__BB0_6;
$L__BB0_9:
	setp.ne.s32 	%p6, %r5, 0;
	@%p6 bra 	$L__BB0_11;
	ld.shared.f32 	%f11, [s_sums];
	cvta.to.global.u64 	%rd19, %rd9;
	shl.b64 	%rd20, %rd3, 2;
	add.s64 	%rd21, %rd19, %rd20;
	st.global.f32 	[%rd21], %f11;
$L__BB0_11:
	ret;

}
	// .globl	_Z10InitKernelPfm
.visible .entry _Z10InitKernelPfm(
	.param .u64 .ptr .align 1 _Z10InitKernelPfm_param_0,
	.param .u64 _Z10InitKernelPfm_param_1
)
{
	.reg .pred 	%p<3>;
	.reg .b32 	%r<8>;
	.reg .b64 	%rd<11>;

	ld.param.u64 	%rd6, [_Z10InitKernelPfm_param_0];
	ld.param.u64 	%rd7, [_Z10InitKernelPfm_param_1];
	mov.u32 	%r2, %ctaid.x;
	mov.u32 	%r1, %ntid.x;
	mov.u32 	%r3, %tid.x;
	mad.lo.s32 	%r4, %r2, %r1, %r3;
	cvt.u64.u32 	%rd10, %r4;
	setp.le.u64 	%p1, %rd7, %rd10;
	@%p1 bra 	$L__BB1_3;
	mov.u32 	%r5, %nctaid.x;
	mul.lo.s32 	%r6, %r5, %r1;
	cvt.u64.u32 	%rd2, %r6;
	cvta.to.global.u64 	%rd3, %rd6;
$L__BB1_2:
	shl.b64 	%rd8, %rd10, 2;
	add.s64 	%rd9, %rd3, %rd8;
	mov.b32 	%r7, 1065353216;
	st.global.u32 	[%rd9], %r7;
	add.s64 	%rd10, %rd10, %rd2;
	setp.lt.u64 	%p2, %rd10, %rd7;
	@%p2 bra 	$L__BB1_2;
$L__BB1_3:
	ret;

}


// ===== COMPILED SASS (sm_100) =====

	.target	sm_100

	.elftype	@"ET_EXEC"


//--------------------- .note.nv.tkinfo           --------------------------
	.section	.note.nv.tkinfo,"",@"SHT_NOTE"
	.sectionflags	@"SHF_NOTE_NV_TKINFO"
	.tkinfo
        /*0018*/ 	.word	0x00000002
        /*0030*/ 	.string	""
        /*0030*/ 	.string	"ptxas"
        /*0030*/ 	.string	"Cuda compilation tools, release 13.0, V13.0.88"
        /*0030*/ 	.string	"Build cuda_13.0.r13.0/compiler.36424714_0"
        /*0030*/ 	.string	"-arch sm_100 -m 64 "



//--------------------- .note.nv.cuinfo           --------------------------
	.section	.note.nv.cuinfo,"",@"SHT_NOTE"
	.sectionflags	@"SHF_NOTE_NV_CUINFO"
        /*0018*/ 	.short	0x0002
        /*001a*/ 	.short	0x0064
        /*001c*/ 	.short	0x0082
	.zero		2


//--------------------- .nv.info                  --------------------------
	.section	.nv.info,"",@"SHT_CUDA_INFO"
	.align	4


	//----- nvinfo : EIATTR_REGCOUNT
	.align		4
        /*0000*/ 	.byte	0x04, 0x2f
        /*0002*/ 	.short	(.L_1 - .L_0)
	.align		4
.L_0:
        /*0004*/ 	.word	index@(_Z18deviceReduceKernelPfS_m)
        /*0008*/ 	.word	0x0000000e


	//----- nvinfo : EIATTR_FRAME_SIZE
	.align		4
.L_1:
        /*000c*/ 	.byte	0x04, 0x11
        /*000e*/ 	.short	(.L_3 - .L_2)
	.align		4
.L_2:
        /*0010*/ 	.word	index@(_Z18deviceReduceKernelPfS_m)
        /*0014*/ 	.word	0x00000000


	//----- nvinfo : EIATTR_REGCOUNT
	.align		4
.L_3:
        /*0018*/ 	.byte	0x04, 0x2f
        /*001a*/ 	.short	(.L_5 - .L_4)
	.align		4
.L_4:
        /*001c*/ 	.word	index@(_Z10InitKernelPfm)
        /*0020*/ 	.word	0x0000000a


	//----- nvinfo : EIATTR_FRAME_SIZE
	.align		4
.L_5:
        /*0024*/ 	.byte	0x04, 0x11
        /*0026*/ 	.short	(.L_7 - .L_6)
	.align		4
.L_6:
        /*0028*/ 	.word	index@(_Z10InitKernelPfm)
        /*002c*/ 	.word	0x00000000


	//----- nvinfo : EIATTR_MIN_STACK_SIZE
	.align		4
.L_7:
        /*0030*/ 	.byte	0x04, 0x12
        /*0032*/ 	.short	(.L_9 - .L_8)
	.align		4
.L_8:
        /*0034*/ 	.word	index@(_Z10InitKernelPfm)
        /*0038*/ 	.word	0x00000000


	//----- nvinfo : EIATTR_MIN_STACK_SIZE
	.align		4
.L_9:
        /*003c*/ 	.byte	0x04, 0x12
        /*003e*/ 	.short	(.L_11 - .L_10)
	.align		4
.L_10:
        /*0040*/ 	.word	index@(_Z18deviceReduceKernelPfS_m)
        /*0044*/ 	.word	0x00000000
.L_11:


//--------------------- .nv.compat                --------------------------
	.section	.nv.compat,"",@"SHT_CUDA_COMPAT_INFO"
	.align	4
        /*0000*/ 	.byte	0x02, 0x09, 0x00, 0x00, 0x02, 0x02, 0x01, 0x00, 0x02, 0x05, 0x05, 0x00, 0x03, 0x07, 0x01, 0x01
        /*0010*/ 	.byte	0x02, 0x03, 0x00, 0x00, 0x02, 0x06, 0x01, 0x00, 0x04, 0x0b, 0x08, 0x00, 0x09, 0x00, 0x00, 0x00
        /*0020*/ 	.byte	0x00, 0x00, 0x00, 0x00


//--------------------- .nv.info._Z10InitKernelPfm --------------------------
	.section	.nv.info._Z10InitKernelPfm,"",@"SHT_CUDA_INFO"
	.sectionflags	@""
	.align	4


	//----- nvinfo : EIATTR_CUDA_API_VERSION
	.align		4
        /*0000*/ 	.byte	0x04, 0x37
        /*0002*/ 	.short	(.L_13 - .L_12)
.L_12:
        /*0004*/ 	.word	0x00000082


	//----- nvinfo : EIATTR_KPARAM_INFO
	.align		4
.L_13:
        /*0008*/ 	.byte	0x04, 0x17
        /*000a*/ 	.short	(.L_15 - .L_14)
.L_14:
        /*000c*/ 	.word	0x00000000
        /*0010*/ 	.short	0x0001
        /*0012*/ 	.short	0x0008
        /*0014*/ 	.byte	0x00, 0xf0, 0x21, 0x00


	//----- nvinfo : EIATTR_KPARAM_INFO
	.align		4
.L_15:
        /*0018*/ 	.byte	0x04, 0x17
        /*001a*/ 	.short	(.L_17 - .L_16)
.L_16:
        /*001c*/ 	.word	0x00000000
        /*0020*/ 	.short	0x0000
        /*0022*/ 	.short	0x0000
        /*0024*/ 	.byte	0x00, 0xf5, 0x21, 0x00


	//----- nvinfo : EIATTR_SPARSE_MMA_MASK
	.align		4
.L_17:
        /*0028*/ 	.byte	0x03, 0x50
        /*002a*/ 	.short	0x0000


	//----- nvinfo : EIATTR_MAXREG_COUNT
	.align		4
        /*002c*/ 	.byte	0x03, 0x1b
        /*002e*/ 	.short	0x00ff


	//----- nvinfo : EIATTR_MERCURY_ISA_VERSION
	.align		4
        /*0030*/ 	.byte	0x03, 0x5f
        /*0032*/ 	.short	0x0101


	//----- nvinfo : EIATTR_VRC_CTA_INIT_COUNT
	.align		4
        /*0034*/ 	.byte	0x02, 0x4a
	.zero		1
	.zero		1


	//----- nvinfo : EIATTR_EXIT_INSTR_OFFSETS
	.align		4
        /*0038*/ 	.byte	0x04, 0x1c
        /*003a*/ 	.short	(.L_19 - .L_18)


	//   ....[0]....
.L_18:
        /*003c*/ 	.word	0x00000080


	//   ....[1]....
        /*0040*/ 	.word	0x00000180


	//----- nvinfo : EIATTR_CRS_STACK_SIZE
	.align		4
.L_19:
        /*0044*/ 	.byte	0x04, 0x1e
        /*0046*/ 	.short	(.L_21 - .L_20)
.L_20:
        /*0048*/ 	.word	0x00000000


	//----- nvinfo : EIATTR_CBANK_PARAM_SIZE
	.align		4
.L_21:
        /*004c*/ 	.byte	0x03, 0x19
        /*004e*/ 	.short	0x0010


	//----- nvinfo : EIATTR_PARAM_CBANK
	.align		4
        /*0050*/ 	.byte	0x04, 0x0a
        /*0052*/ 	.short	(.L_23 - .L_22)
	.align		4
.L_22:
        /*0054*/ 	.word	index@(.nv.constant0._Z10InitKernelPfm)
        /*0058*/ 	.short	0x0380
        /*005a*/ 	.short	0x0010


	//----- nvinfo : EIATTR_SW_WAR
	.align		4
.L_23:
        /*005c*/ 	.byte	0x04, 0x36
        /*005e*/ 	.short	(.L_25 - .L_24)
.L_24:
        /*0060*/ 	.word	0x00000008
.L_25:


//--------------------- .nv.info._Z18deviceReduceKernelPfS_m --------------------------
	.section	.nv.info._Z18deviceReduceKernelPfS_m,"",@"SHT_CUDA_INFO"
	.sectionflags	@""
	.align	4


	//----- nvinfo : EIATTR_CUDA_API_VERSION
	.align		4
        /*0000*/ 	.byte	0x04, 0x37
        /*0002*/ 	.short	(.L_27 - .L_26)
.L_26:
        /*0004*/ 	.word	0x00000082


	//----- nvinfo : EIATTR_KPARAM_INFO
	.align		4
.L_27:
        /*0008*/ 	.byte	0x04, 0x17
        /*000a*/ 	.short	(.L_29 - .L_28)
.L_28:
        /*000c*/ 	.word	0x00000000
        /*0010*/ 	.short	0x0002
        /*0012*/ 	.short	0x0010
        /*0014*/ 	.byte	0x00, 0xf0, 0x21, 0x00


	//----- nvinfo : EIATTR_KPARAM_INFO
	.align		4
.L_29:
        /*0018*/ 	.byte	0x04, 0x17
        /*001a*/ 	.short	(.L_31 - .L_30)
.L_30:
        /*001c*/ 	.word	0x00000000
        /*0020*/ 	.short	0x0001
        /*0022*/ 	.short	0x0008
        /*0024*/ 	.byte	0x00, 0xf5, 0x21, 0x00


	//----- nvinfo : EIATTR_KPARAM_INFO
	.align		4
.L_31:
        /*0028*/ 	.byte	0x04, 0x17
        /*002a*/ 	.short	(.L_33 - .L_32)
.L_32:
        /*002c*/ 	.word	0x00000000
        /*0030*/ 	.short	0x0000
        /*0032*/ 	.short	0x0000
        /*0034*/ 	.byte	0x00, 0xf5, 0x21, 0x00


	//----- nvinfo : EIATTR_SPARSE_MMA_MASK
	.align		4
.L_33:
        /*0038*/ 	.byte	0x03, 0x50
        /*003a*/ 	.short	0x0000


	//----- nvinfo : EIATTR_MAXREG_COUNT
	.align		4
        /*003c*/ 	.byte	0x03, 0x1b
        /*003e*/ 	.short	0x00ff


	//----- nvinfo : EIATTR_NUM_BARRIERS
	.align		4
        /*0040*/ 	.byte	0x02, 0x4c
        /*0042*/ 	.byte	0x01
	.zero		1


	//----- nvinfo : EIATTR_MERCURY_ISA_VERSION
	.align		4
        /*0044*/ 	.byte	0x03, 0x5f
        /*0046*/ 	.short	0x0101


	//----- nvinfo : EIATTR_VRC_CTA_INIT_COUNT
	.align		4
        /*0048*/ 	.byte	0x02, 0x4a
	.zero		1
	.zero		1


	//----- nvinfo : EIATTR_EXIT_INSTR_OFFSETS
	.align		4
        /*004c*/ 	.byte	0x04, 0x1c
        /*004e*/ 	.short	(.L_35 - .L_34)


	//   ....[0]....
.L_34:
        /*0050*/ 	.word	0x00000340


	//   ....[1]....
        /*0054*/ 	.word	0x000003f0


	//----- nvinfo : EIATTR_CBANK_PARAM_SIZE
	.align		4
.L_35:
        /*0058*/ 	.byte	0x03, 0x19
        /*005a*/ 	.short	0x0018


	//----- nvinfo : EIATTR_PARAM_CBANK
	.align		4
        /*005c*/ 	.byte	0x04, 0x0a
        /*005e*/ 	.short	(.L_37 - .L_36)
	.align		4
.L_36:
        /*0060*/ 	.word	index@(.nv.constant0._Z18deviceReduceKernelPfS_m)
        /*0064*/ 	.short	0x0380
        /*0066*/ 	.short	0x0018


	//----- nvinfo : EIATTR_SW_WAR
	.align		4
.L_37:
        /*0068*/ 	.byte	0x04, 0x36
        /*006a*/ 	.short	(.L_39 - .L_38)
.L_38:
        /*006c*/ 	.word	0x00000008
.L_39:


//--------------------- .nv.callgraph             --------------------------
	.section	.nv.callgraph,"",@"SHT_CUDA_CALLGRAPH"
	.align	4
	.sectionentsize	8
	.align		4
        /*0000*/ 	.word	0x00000000
	.align		4
        /*0004*/ 	.word	0xffffffff
	.align		4
        /*0008*/ 	.word	0x00000000
	.align		4
        /*000c*/ 	.word	0xfffffffe
	.align		4
        /*0010*/ 	.word	0x00000000
	.align		4
        /*0014*/ 	.word	0xfffffffd
	.align		4
        /*0018*/ 	.word	0x00000000
	.align		4
        /*001c*/ 	.word	0xfffffffc


//--------------------- .text._Z10InitKernelPfm   --------------------------
	.section	.text._Z10InitKernelPfm,"ax",@progbits
	.align	128
        .global         _Z10InitKernelPfm
        .type           _Z10InitKernelPfm,@function
        .size           _Z10InitKernelPfm,(.L_x_5 - _Z10InitKernelPfm)
        .other          _Z10InitKernelPfm,@"STO_CUDA_ENTRY STV_DEFAULT"
_Z10InitKernelPfm:
.text._Z10InitKernelPfm:
[----:B------:R-:W-:Y:S01]  /*0000*/  LDC R1, c[0x0][0x37c] ;  /* 0x0000df00ff017b82 */ /* 0x000fe20000000800 */
[----:B------:R-:W0:Y:S07]  /*0010*/  S2R R3, SR_TID.X ;  /* 0x0000000000037919 */ /* 0x000e2e0000002100 */
[----:B------:R-:W0:Y:S01]  /*0020*/  S2UR UR4, SR_CTAID.X ;  /* 0x00000000000479c3 */ /* 0x000e220000002500 */
[----:B------:R-:W1:Y:S07]  /*0030*/  LDCU.64 UR8, c[0x0][0x388] ;  /* 0x00007100ff0877ac */ /* 0x000e6e0008000a00 */
[----:B------:R-:W0:Y:S02]  /*0040*/  LDC R2, c[0x0][0x360] ;  /* 0x0000d800ff027b82 */ /* 0x000e240000000800 */
[----:B0-----:R-:W-:-:S05]  /*0050*/  IMAD R0, R2, UR4, R3 ;  /* 0x0000000402007c24 */ /* 0x001fca000f8e0203 */
[----:B-1----:R-:W-:-:S04]  /*0060*/  ISETP.GE.U32.AND P0, PT, R0, UR8, PT ;  /* 0x0000000800007c0c */ /* 0x002fc8000bf06070 */
[----:B------:R-:W-:-:S13]  /*0070*/  ISETP.GE.U32.AND.EX P0, PT, RZ, UR9, PT, P0 ;  /* 0x00000009ff007c0c */ /* 0x000fda000bf06100 */
[----:B------:R-:W-:Y:S05]  /*0080*/  @P0 EXIT ;  /* 0x000000000000094d */ /* 0x000fea0003800000 */
[----:B------:R-:W0:Y:S01]  /*0090*/  LDCU UR4, c[0x0][0x370] ;  /* 0x00006e00ff0477ac */ /* 0x000e220008000800 */
[----:B------:R-:W-:Y:S02]  /*00a0*/  IMAD.MOV.U32 R5, RZ, RZ, R0 ;  /* 0x000000ffff057224 */ /* 0x000fe400078e0000 */
[----:B------:R-:W-:Y:S01]  /*00b0*/  IMAD.MOV.U32 R4, RZ, RZ, RZ ;  /* 0x000000ffff047224 */ /* 0x000fe200078e00ff */
[----:B------:R-:W1:Y:S01]  /*00c0*/  LDCU.64 UR6, c[0x0][0x358] ;  /* 0x00006b00ff0677ac */ /* 0x000e620008000a00 */
[----:B------:R-:W-:Y:S01]  /*00d0*/  IMAD.MOV.U32 R7, RZ, RZ, 0x3f800000 ;  /* 0x3f800000ff077424 */ /* 0x000fe200078e00ff */
[----:B------:R-:W2:Y:S01]  /*00e0*/  LDCU.64 UR10, c[0x0][0x380] ;  /* 0x00007000ff0a77ac */ /* 0x000ea20008000a00 */
[----:B0-----:R-:W-:-:S07]  /*00f0*/  IMAD R0, R2, UR4, RZ ;  /* 0x0000000402007c24 */ /* 0x001fce000f8e02ff */
.L_x_0:
[----:B--2---:R-:W-:-:S04]  /*0100*/  LEA R2, P0, R5, UR10, 0x2 ;  /* 0x0000000a05027c11 */ /* 0x004fc8000f8010ff */
[----:B------:R-:W-:Y:S02]  /*0110*/  LEA.HI.X R3, R5, UR11, R4, 0x2, P0 ;  /* 0x0000000b05037c11 */ /* 0x000fe400080f1404 */
[----:B------:R-:W-:-:S03]  /*0120*/  IADD3 R5, P0, PT, R0, R5, RZ ;  /* 0x0000000500057210 */ /* 0x000fc60007f1e0ff */
[----:B-1----:R0:W-:Y:S02]  /*0130*/  STG.E desc[UR6][R2.64], R7 ;  /* 0x0000000702007986 */ /* 0x0021e4000c101906 */
[----:B------:R-:W-:Y:S01]  /*0140*/  IMAD.X R4, RZ, RZ, R4, P0 ;  /* 0x000000ffff047224 */ /* 0x000fe200000e0604 */
[----:B------:R-:W-:-:S04]  /*0150*/  ISETP.GE.U32.AND P0, PT, R5, UR8, PT ;  /* 0x0000000805007c0c */ /* 0x000fc8000bf06070 */
[----:B------:R-:W-:-:S13]  /*0160*/  ISETP.GE.U32.AND.EX P0, PT, R4, UR9, PT, P0 ;  /* 0x0000000904007c0c */ /* 0x000fda000bf06100 */
[----:B0-----:R-:W-:Y:S05]  /*0170*/  @!P0 BRA `(.L_x_0) ;  /* 0xfffffffc00e08947 */ /* 0x001fea000383ffff */
[----:B------:R-:W-:Y:S05]  /*0180*/  EXIT ;  /* 0x000000000000794d */ /* 0x000fea0003800000 */
.L_x_1:
[----:B------:R-:W-:-:S00]  /*0190*/  BRA `(.L_x_1) ;  /* 0xfffffffc00fc7947 */ /* 0x000fc0000383ffff */
[----:B------:R-:W-:-:S00]  /*01a0*/  NOP ;  /* 0x0000000000007918 */ /* 0x000fc00000000000 */
        /* <DEDUP_REMOVED lines=13> */
.L_x_5:


//--------------------- .text._Z18deviceReduceKernelPfS_m --------------------------
	.section	.text._Z18deviceReduceKernelPfS_m,"ax",@progbits
	.align	128
        .global         _Z18deviceReduceKernelPfS_m
        .type           _Z18deviceReduceKernelPfS_m,@function
        .size           _Z18deviceReduceKernelPfS_m,(.L_x_6 - _Z18deviceReduceKernelPfS_m)
        .other          _Z18deviceReduceKernelPfS_m,@"STO_CUDA_ENTRY STV_DEFAULT"
_Z18deviceReduceKernelPfS_m:
.text._Z18deviceReduceKernelPfS_m:
[----:B------:R-:W-:Y:S01]  /*0000*/  LDC R1, c[0x0][0x37c] ;  /* 0x0000df00ff017b82 */ /* 0x000fe20000000800 */
[----:B------:R-:W0:Y:S07]  /*0010*/  S2R R9, SR_TID.X ;  /* 0x0000000000097919 */ /* 0x000e2e0000002100 */
[----:B------:R-:W1:Y:S01]  /*0020*/  S2UR UR8, SR_CTAID.X ;  /* 0x00000000000879c3 */ /* 0x000e620000002500 */
[----:B------:R-:W2:Y:S01]  /*0030*/  LDCU.64 UR4, c[0x0][0x390] ;  /* 0x00007200ff0477ac */ /* 0x000ea20008000a00 */
[----:B------:R-:W3:Y:S06]  /*0040*/  LDCU.64 UR6, c[0x0][0x358] ;  /* 0x00006b00ff0677ac */ /* 0x000eec0008000a00 */
[----:B------:R-:W1:Y:S02]  /*0050*/  LDC R6, c[0x0][0x360] ;  /* 0x0000d800ff067b82 */ /* 0x000e640000000800 */
[----:B-1----:R-:W-:-:S03]  /*0060*/  IMAD.WIDE.U32 R2, R6, UR8, RZ ;  /* 0x0000000806027c25 */ /* 0x002fc6000f8e00ff */
[----:B0-----:R-:W-:-:S04]  /*0070*/  LEA R7, P0, R2, R9, 0x1 ;  /* 0x0000000902077211 */ /* 0x001fc800078008ff */
[----:B------:R-:W-:Y:S02]  /*0080*/  IADD3 R5, P2, PT, R6, R7, RZ ;  /* 0x0000000706057210 */ /* 0x000fe40007f5e0ff */
[----:B------:R-:W-:Y:S02]  /*0090*/  LEA.HI.X R0, R2, RZ, R3, 0x1, P0 ;  /* 0x000000ff02007211 */ /* 0x000fe400000f0c03 */
[----:B--2---:R-:W-:Y:S02]  /*00a0*/  ISETP.GE.U32.AND P0, PT, R7, UR4, PT ;  /* 0x0000000407007c0c */ /* 0x004fe4000bf06070 */
[----:B------:R-:W-:Y:S01]  /*00b0*/  ISETP.GE.U32.AND P1, PT, R5, UR4, PT ;  /* 0x0000000405007c0c */ /* 0x000fe2000bf26070 */
[----:B------:R-:W-:Y:S01]  /*00c0*/  IMAD.X R8, RZ, RZ, R0, P2 ;  /* 0x000000ffff087224 */ /* 0x000fe200010e0600 */
[----:B------:R-:W-:-:S04]  /*00d0*/  ISETP.GE.U32.AND.EX P0, PT, R0, UR5, PT, P0 ;  /* 0x0000000500007c0c */ /* 0x000fc8000bf06100 */
[----:B------:R-:W-:-:S09]  /*00e0*/  ISETP.GE.U32.AND.EX P1, PT, R8, UR5, PT, P1 ;  /* 0x0000000508007c0c */ /* 0x000fd2000bf26110 */
[----:B------:R-:W0:Y:S08]  /*00f0*/  @!P0 LDC.64 R2, c[0x0][0x380] ;  /* 0x0000e000ff028b82 */ /* 0x000e300000000a00 */
[----:B------:R-:W1:Y:S01]  /*0100*/  @!P1 LDC.64 R10, c[0x0][0x380] ;  /* 0x0000e000ff0a9b82 */ /* 0x000e620000000a00 */
[----:B0-----:R-:W-:-:S04]  /*0110*/  @!P0 LEA R2, P2, R7, R2, 0x2 ;  /* 0x0000000207028211 */ /* 0x001fc800078410ff */
[----:B------:R-:W-:Y:S01]  /*0120*/  @!P0 LEA.HI.X R3, R7, R3, R0, 0x2, P2 ;  /* 0x0000000307038211 */ /* 0x000fe200010f1400 */
[----:B------:R-:W-:Y:S02]  /*0130*/  IMAD.MOV.U32 R0, RZ, RZ, RZ ;  /* 0x000000ffff007224 */ /* 0x000fe400078e00ff */
[----:B------:R-:W-:Y:S01]  /*0140*/  IMAD.MOV.U32 R7, RZ, RZ, RZ ;  /* 0x000000ffff077224 */ /* 0x000fe200078e00ff */
[----:B-1----:R-:W-:-:S03]  /*0150*/  @!P1 LEA R4, P3, R5, R10, 0x2 ;  /* 0x0000000a05049211 */ /* 0x002fc600078610ff */
[----:B---3--:R-:W2:Y:S01]  /*0160*/  @!P0 LDG.E R0, desc[UR6][R2.64] ;  /* 0x0000000602008981 */ /* 0x008ea2000c1e1900 */
[----:B------:R-:W-:-:S05]  /*0170*/  @!P1 LEA.HI.X R5, R5, R11, R8, 0x2, P3 ;  /* 0x0000000b05059211 */ /* 0x000fca00018f1408 */
[----:B------:R-:W2:Y:S01]  /*0180*/  @!P1 LDG.E R7, desc[UR6][R4.64] ;  /* 0x0000000604079981 */ /* 0x000ea2000c1e1900 */
[----:B------:R-:W0:Y:S01]  /*0190*/  S2UR UR5, SR_CgaCtaId ;  /* 0x00000000000579c3 */ /* 0x000e220000008800 */
[----:B------:R-:W-:Y:S01]  /*01a0*/  UMOV UR4, 0x400 ;  /* 0x0000040000047882 */ /* 0x000fe20000000000 */
[----:B------:R-:W-:Y:S02]  /*01b0*/  ISETP.GE.U32.AND P0, PT, R6, 0x2, PT ;  /* 0x000000020600780c */ /* 0x000fe40003f06070 */
[----:B------:R-:W-:Y:S01]  /*01c0*/  ISETP.NE.AND P1, PT, R9, RZ, PT ;  /* 0x000000ff0900720c */ /* 0x000fe20003f25270 */
[----:B0-----:R-:W-:Y:S01]  /*01d0*/  ULEA UR4, UR5, UR4, 0x18 ;  /* 0x0000000405047291 */ /* 0x001fe2000f8ec0ff */
[----:B--2---:R-:W-:-:S05]  /*01e0*/  FADD R0, R7, R0 ;  /* 0x0000000007007221 */ /* 0x004fca0000000000 */
[----:B------:R-:W-:-:S05]  /*01f0*/  LEA R7, R9, UR4, 0x2 ;  /* 0x0000000409077c11 */ /* 0x000fca000f8e10ff */
[----:B------:R0:W-:Y:S01]  /*0200*/  STS [R7], R0 ;  /* 0x0000000007007388 */ /* 0x0001e20000000800 */
[----:B------:R-:W-:Y:S06]  /*0210*/  BAR.SYNC.DEFER_BLOCKING 0x0 ;  /* 0x0000000000007b1d */ /* 0x000fec0000010000 */
[----:B------:R-:W-:Y:S05]  /*0220*/  @!P0 BRA `(.L_x_2) ;  /* 0x0000000000448947 */ /* 0x000fea0003800000 */
[----:B------:R-:W-:Y:S01]  /*0230*/  SHF.R.U32.HI R6, RZ, 0x1, R6 ;  /* 0x00000001ff067819 */ /* 0x000fe20000011606 */
[----:B------:R-:W-:-:S07]  /*0240*/  IMAD.MOV.U32 R5, RZ, RZ, RZ ;  /* 0x000000ffff057224 */ /* 0x000fce00078e00ff */
.L_x_3:
[----:B------:R-:W-:Y:S02]  /*0250*/  ISETP.GT.U32.AND P0, PT, R6, R9, PT ;  /* 0x000000090600720c */ /* 0x000fe40003f04070 */
[----:B------:R-:W-:Y:S02]  /*0260*/  SHF.R.U32.HI R4, RZ, 0x1, R5 ;  /* 0x00000001ff047819 */ /* 0x000fe40000011605 */
[----:B------:R-:W-:-:S13]  /*0270*/  ISETP.GT.U32.AND.EX P0, PT, R5, RZ, PT, P0 ;  /* 0x000000ff0500720c */ /* 0x000fda0003f04100 */
[----:B0-----:R-:W-:Y:S01]  /*0280*/  @P0 IMAD R0, R6, 0x4, R7 ;  /* 0x0000000406000824 */ /* 0x001fe200078e0207 */
[----:B------:R-:W-:Y:S05]  /*0290*/  @P0 LDS R3, [R7] ;  /* 0x0000000007030984 */ /* 0x000fea0000000800 */
[----:B------:R-:W0:Y:S02]  /*02a0*/  @P0 LDS R0, [R0] ;  /* 0x0000000000000984 */ /* 0x000e240000000800 */
[----:B0-----:R-:W-:Y:S01]  /*02b0*/  @P0 FADD R2, R0, R3 ;  /* 0x0000000300020221 */ /* 0x001fe20000000000 */
[----:B------:R-:W-:-:S04]  /*02c0*/  SHF.R.U64 R3, R6, 0x1, R5 ;  /* 0x0000000106037819 */ /* 0x000fc80000001205 */
[----:B------:R1:W-:Y:S01]  /*02d0*/  @P0 STS [R7], R2 ;  /* 0x0000000207000388 */ /* 0x0003e20000000800 */
[----:B------:R-:W-:Y:S01]  /*02e0*/  BAR.SYNC.DEFER_BLOCKING 0x0 ;  /* 0x0000000000007b1d */ /* 0x000fe20000010000 */
[----:B------:R-:W-:Y:S01]  /*02f0*/  ISETP.GT.U32.AND P0, PT, R6, 0x1, PT ;  /* 0x000000010600780c */ /* 0x000fe20003f04070 */
[----:B------:R-:W-:-:S03]  /*0300*/  IMAD.MOV.U32 R6, RZ, RZ, R3 ;  /* 0x000000ffff067224 */ /* 0x000fc600078e0003 */
[----:B------:R-:W-:Y:S01]  /*0310*/  ISETP.GT.U32.AND.EX P0, PT, R5, RZ, PT, P0 ;  /* 0x000000ff0500720c */ /* 0x000fe20003f04100 */
[----:B------:R-:W-:-:S12]  /*0320*/  IMAD.MOV.U32 R5, RZ, RZ, R4 ;  /* 0x000000ffff057224 */ /* 0x000fd800078e0004 */
[----:B-1----:R-:W-:Y:S05]  /*0330*/  @P0 BRA `(.L_x_3) ;  /* 0xfffffffc00c40947 */ /* 0x002fea000383ffff */
.L_x_2:
[----:B------:R-:W-:Y:S05]  /*0340*/  @P1 EXIT ;  /* 0x000000000000194d */ /* 0x000fea0003800000 */
[----:B------:R-:W1:Y:S01]  /*0350*/  S2UR UR5, SR_CgaCtaId ;  /* 0x00000000000579c3 */ /* 0x000e620000008800 */
[----:B------:R-:W-:Y:S02]  /*0360*/  UMOV UR4, 0x400 ;  /* 0x0000040000047882 */ /* 0x000fe40000000000 */
[----:B-1----:R-:W-:-:S09]  /*0370*/  ULEA UR4, UR5, UR4, 0x18 ;  /* 0x0000000405047291 */ /* 0x002fd2000f8ec0ff */
[----:B------:R-:W1:Y:S02]  /*0380*/  LDS R5, [UR4] ;  /* 0x00000004ff057984 */ /* 0x000e640008000800 */
[----:B------:R-:W2:Y:S02]  /*0390*/  LDCU.64 UR4, c[0x0][0x388] ;  /* 0x00007100ff0477ac */ /* 0x000ea40008000a00 */
[----:B--2---:R-:W-:-:S04]  /*03a0*/  ULEA UR4, UP0, UR8, UR4, 0x2 ;  /* 0x0000000408047291 */ /* 0x004fc8000f8010ff */
[----:B------:R-:W-:Y:S02]  /*03b0*/  ULEA.HI.X UR5, UR8, UR5, URZ, 0x2, UP0 ;  /* 0x0000000508057291 */ /* 0x000fe400080f14ff */
[----:B------:R-:W-:-:S04]  /*03c0*/  IMAD.U32 R2, RZ, RZ, UR4 ;  /* 0x00000004ff027e24 */ /* 0x000fc8000f8e00ff */
[----:B------:R-:W-:-:S05]  /*03d0*/  IMAD.U32 R3, RZ, RZ, UR5 ;  /* 0x00000005ff037e24 */ /* 0x000fca000f8e00ff */
[----:B-1----:R-:W-:Y:S01]  /*03e0*/  STG.E desc[UR6][R2.64], R5 ;  /* 0x0000000502007986 */ /* 0x002fe2000c101906 */
[----:B------:R-:W-:Y:S05]  /*03f0*/  EXIT ;  /* 0x000000000000794d */ /* 0x000fea0003800000 */
.L_x_4:
        /* <DEDUP_REMOVED lines=16> */
.L_x_6:


//--------------------- .nv.shared._Z10InitKernelPfm --------------------------
	.section	.nv.shared._Z10InitKernelPfm,"aw",@nobits
	.sectionflags	@""
	.align	16
	.zero		1024


//--------------------- .nv.shared.reserved.0     --------------------------
	.section	.nv.shared.reserved.0,"aw",@nobits
	.weak		__nv_reservedSMEM_offset_0_alias
	.size		__nv_reservedSMEM_offset_0_alias, 0, 64
	.other		__nv_reservedSMEM_offset_0_alias,@"STO_CUDA_RESERVED_SHARED STV_DEFAULT"
__nv_reservedSMEM_offset_0_alias:
	.zero		0
	.zero		64


//--------------------- .nv.shared._Z18deviceReduceKernelPfS_m --------------------------
	.section	.nv.shared._Z18deviceReduceKernelPfS_m,"aw",@nobits
	.sectionflags	@""
	.align	16
	.zero		1024


//--------------------- .nv.constant0._Z10InitKernelPfm --------------------------
	.section	.nv.constant0._Z10InitKernelPfm,"a",@progbits
	.sectionflags	@""
	.align	4
.nv.constant0._Z10InitKernelPfm:
	.zero		912


//--------------------- .nv.constant0._Z18deviceReduceKernelPfS_m --------------------------
	.section	.nv.constant0._Z18deviceReduceKernelPfS_m,"a",@progbits
	.sectionflags	@""
	.align	4
.nv.constant0._Z18deviceReduceKernelPfS_m:
	.zero		920


//--------------------- SYMBOLS --------------------------

	.type		.nv.reservedSmem.offset0,@object
	.size		.nv.reservedSmem.offset0,0x4
	.type		.nv.reservedSmem.cap,@object
	.size		.nv.reservedSmem.cap,0x4
